//
// Generated by NVIDIA NVVM Compiler
//
// Compiler Build ID: CL-36424714
// Cuda compilation tools, release 13.0, V13.0.88
// Based on NVVM 20.0.0
//

.version 9.0
.target sm_100
.address_size 64

	// .globl	_Z8reset_dXiP6float3

.visible .entry _Z8reset_dXiP6float3(
	.param .u32 _Z8reset_dXiP6float3_param_0,
	.param .u64 .ptr .align 1 _Z8reset_dXiP6float3_param_1
)
{
	.reg .pred 	%p<2>;
	.reg .b32 	%r<7>;
	.reg .b64 	%rd<5>;

	ld.param.u32 	%r2, [_Z8reset_dXiP6float3_param_0];
	ld.param.u64 	%rd1, [_Z8reset_dXiP6float3_param_1];
	mov.u32 	%r3, %ctaid.x;
	mov.u32 	%r4, %ntid.x;
	mov.u32 	%r5, %tid.x;
	mad.lo.s32 	%r1, %r3, %r4, %r5;
	setp.ge.s32 	%p1, %r1, %r2;
	@%p1 bra 	$L__BB0_2;
	cvta.to.global.u64 	%rd2, %rd1;
	mul.wide.s32 	%rd3, %r1, 12;
	add.s64 	%rd4, %rd2, %rd3;
	mov.b32 	%r6, 0;
	st.global.u32 	[%rd4], %r6;
	st.global.u32 	[%rd4+4], %r6;
	st.global.u32 	[%rd4+8], %r6;
$L__BB0_2:
	ret;

}
	// .globl	_Z9integrateifP6float3PKS_
.visible .entry _Z9integrateifP6float3PKS_(
	.param .u32 _Z9integrateifP6float3PKS__param_0,
	.param .f32 _Z9integrateifP6float3PKS__param_1,
	.param .u64 .ptr .align 1 _Z9integrateifP6float3PKS__param_2,
	.param .u64 .ptr .align 1 _Z9integrateifP6float3PKS__param_3
)
{
	.reg .pred 	%p<2>;
	.reg .b32 	%r<6>;
	.reg .b32 	%f<11>;
	.reg .b64 	%rd<8>;

	ld.param.u32 	%r2, [_Z9integrateifP6float3PKS__param_0];
	ld.param.f32 	%f1, [_Z9integrateifP6float3PKS__param_1];
	ld.param.u64 	%rd1, [_Z9integrateifP6float3PKS__param_2];
	ld.param.u64 	%rd2, [_Z9integrateifP6float3PKS__param_3];
	mov.u32 	%r3, %ctaid.x;
	mov.u32 	%r4, %ntid.x;
	mov.u32 	%r5, %tid.x;
	mad.lo.s32 	%r1, %r3, %r4, %r5;
	setp.ge.s32 	%p1, %r1, %r2;
	@%p1 bra 	$L__BB1_2;
	cvta.to.global.u64 	%rd3, %rd2;
	cvta.to.global.u64 	%rd4, %rd1;
	mul.wide.s32 	%rd5, %r1, 12;
	add.s64 	%rd6, %rd3, %rd5;
	ld.global.f32 	%f2, [%rd6];
	add.s64 	%rd7, %rd4, %rd5;
	ld.global.f32 	%f3, [%rd7];
	fma.rn.f32 	%f4, %f1, %f2, %f3;
	st.global.f32 	[%rd7], %f4;
	ld.global.f32 	%f5, [%rd6+4];
	ld.global.f32 	%f6, [%rd7+4];
	fma.rn.f32 	%f7, %f1, %f5, %f6;
	st.global.f32 	[%rd7+4], %f7;
	ld.global.f32 	%f8, [%rd6+8];
	ld.global.f32 	%f9, [%rd7+8];
	fma.rn.f32 	%f10, %f1, %f8, %f9;
	st.global.f32 	[%rd7+8], %f10;
$L__BB1_2:
	ret;

}


// ===== COMPILED SASS (sm_100) =====

	.target	sm_100

	.elftype	@"ET_EXEC"


//--------------------- .note.nv.tkinfo           --------------------------
	.section	.note.nv.tkinfo,"",@"SHT_NOTE"
	.sectionflags	@"SHF_NOTE_NV_TKINFO"
	.tkinfo
        /*0018*/ 	.word	0x00000002
        /*0030*/ 	.string	""
        /*0030*/ 	.string	"ptxas"
        /*0030*/ 	.string	"Cuda compilation tools, release 13.0, V13.0.88"
        /*0030*/ 	.string	"Build cuda_13.0.r13.0/compiler.36424714_0"
        /*0030*/ 	.string	"-arch sm_100 -m 64 "



//--------------------- .note.nv.cuinfo           --------------------------
	.section	.note.nv.cuinfo,"",@"SHT_NOTE"
	.sectionflags	@"SHF_NOTE_NV_CUINFO"
        /*0018*/ 	.short	0x0002
        /*001a*/ 	.short	0x0064
        /*001c*/ 	.short	0x0082
	.zero		2


//--------------------- .nv.info                  --------------------------
	.section	.nv.info,"",@"SHT_CUDA_INFO"
	.align	4


	//----- nvinfo : EIATTR_REGCOUNT
	.align		4
        /*0000*/ 	.byte	0x04, 0x2f
        /*0002*/ 	.short	(.L_1 - .L_0)
	.align		4
.L_0:
        /*0004*/ 	.word	index@(_Z8reset_dXiP6float3)
        /*0008*/ 	.word	0x00000008


	//----- nvinfo : EIATTR_FRAME_SIZE
	.align		4
.L_1:
        /*000c*/ 	.byte	0x04, 0x11
        /*000e*/ 	.short	(.L_3 - .L_2)
	.align		4
.L_2:
        /*0010*/ 	.word	index@(_Z8reset_dXiP6float3)
        /*0014*/ 	.word	0x00000000


	//----- nvinfo : EIATTR_REGCOUNT
	.align		4
.L_3:
        /*0018*/ 	.byte	0x04, 0x2f
        /*001a*/ 	.short	(.L_5 - .L_4)
	.align		4
.L_4:
        /*001c*/ 	.word	index@(_Z9integrateifP6float3PKS_)
        /*0020*/ 	.word	0x0000000e


	//----- nvinfo : EIATTR_FRAME_SIZE
	.align		4
.L_5:
        /*0024*/ 	.byte	0x04, 0x11
        /*0026*/ 	.short	(.L_7 - .L_6)
	.align		4
.L_6:
        /*0028*/ 	.word	index@(_Z9integrateifP6float3PKS_)
        /*002c*/ 	.word	0x00000000


	//----- nvinfo : EIATTR_MIN_STACK_SIZE
	.align		4
.L_7:
        /*0030*/ 	.byte	0x04, 0x12
        /*0032*/ 	.short	(.L_9 - .L_8)
	.align		4
.L_8:
        /*0034*/ 	.word	index@(_Z9integrateifP6float3PKS_)
        /*0038*/ 	.word	0x00000000


	//----- nvinfo : EIATTR_MIN_STACK_SIZE
	.align		4
.L_9:
        /*003c*/ 	.byte	0x04, 0x12
        /*003e*/ 	.short	(.L_11 - .L_10)
	.align		4
.L_10:
        /*0040*/ 	.word	index@(_Z8reset_dXiP6float3)
        /*0044*/ 	.word	0x00000000
.L_11:


//--------------------- .nv.compat                --------------------------
	.section	.nv.compat,"",@"SHT_CUDA_COMPAT_INFO"
	.align	4
        /*0000*/ 	.byte	0x02, 0x09, 0x00, 0x00, 0x02, 0x02, 0x01, 0x00, 0x02, 0x05, 0x05, 0x00, 0x03, 0x07, 0x01, 0x01
        /*0010*/ 	.byte	0x02, 0x03, 0x00, 0x00, 0x02, 0x06, 0x01, 0x00, 0x04, 0x0b, 0x08, 0x00, 0x09, 0x00, 0x00, 0x00
        /*0020*/ 	.byte	0x00, 0x00, 0x00, 0x00


//--------------------- .nv.info._Z9integrateifP6float3PKS_ --------------------------
	.section	.nv.info._Z9integrateifP6float3PKS_,"",@"SHT_CUDA_INFO"
	.sectionflags	@""
	.align	4


	//----- nvinfo : EIATTR_CUDA_API_VERSION
	.align		4
        /*0000*/ 	.byte	0x04, 0x37
        /*0002*/ 	.short	(.L_13 - .L_12)
.L_12:
        /*0004*/ 	.word	0x00000082


	//----- nvinfo : EIATTR_KPARAM_INFO
	.align		4
.L_13:
        /*0008*/ 	.byte	0x04, 0x17
        /*000a*/ 	.short	(.L_15 - .L_14)
.L_14:
        /*000c*/ 	.word	0x00000000
        /*0010*/ 	.short	0x0003
        /*0012*/ 	.short	0x0010
        /*0014*/ 	.byte	0x00, 0xf5, 0x21, 0x00


	//----- nvinfo : EIATTR_KPARAM_INFO
	.align		4
.L_15:
        /*0018*/ 	.byte	0x04, 0x17
        /*001a*/ 	.short	(.L_17 - .L_16)
.L_16:
        /*001c*/ 	.word	0x00000000
        /*0020*/ 	.short	0x0002
        /*0022*/ 	.short	0x0008
        /*0024*/ 	.byte	0x00, 0xf5, 0x21, 0x00


	//----- nvinfo : EIATTR_KPARAM_INFO
	.align		4
.L_17:
        /*0028*/ 	.byte	0x04, 0x17
        /*002a*/ 	.short	(.L_19 - .L_18)
.L_18:
        /*002c*/ 	.word	0x00000000
        /*0030*/ 	.short	0x0001
        /*0032*/ 	.short	0x0004
        /*0034*/ 	.byte	0x00, 0xf0, 0x11, 0x00


	//----- nvinfo : EIATTR_KPARAM_INFO
	.align		4
.L_19:
        /*0038*/ 	.byte	0x04, 0x17
        /*003a*/ 	.short	(.L_21 - .L_20)
.L_20:
        /*003c*/ 	.word	0x00000000
        /*0040*/ 	.short	0x0000
        /*0042*/ 	.short	0x0000
        /*0044*/ 	.byte	0x00, 0xf0, 0x11, 0x00


	//----- nvinfo : EIATTR_SPARSE_MMA_MASK
	.align		4
.L_21:
        /*0048*/ 	.byte	0x03, 0x50
        /*004a*/ 	.short	0x0000


	//----- nvinfo : EIATTR_MAXREG_COUNT
	.align		4
        /*004c*/ 	.byte	0x03, 0x1b
        /*004e*/ 	.short	0x00ff


	//----- nvinfo : EIATTR_MERCURY_ISA_VERSION
	.align		4
        /*0050*/ 	.byte	0x03, 0x5f
        /*0052*/ 	.short	0x0101


	//----- nvinfo : EIATTR_VRC_CTA_INIT_COUNT
	.align		4
        /*0054*/ 	.byte	0x02, 0x4a
	.zero		1
	.zero		1


	//----- nvinfo : EIATTR_EXIT_INSTR_OFFSETS
	.align		4
        /*0058*/ 	.byte	0x04, 0x1c
        /*005a*/ 	.short	(.L_23 - .L_22)


	//   ....[0]....
.L_22:
        /*005c*/ 	.word	0x00000070


	//   ....[1]....
        /*0060*/ 	.word	0x000001a0


	//----- nvinfo : EIATTR_CBANK_PARAM_SIZE
	.align		4
.L_23:
        /*0064*/ 	.byte	0x03, 0x19
        /*0066*/ 	.short	0x0018


	//----- nvinfo : EIATTR_PARAM_CBANK
	.align		4
        /*0068*/ 	.byte	0x04, 0x0a
        /*006a*/ 	.short	(.L_25 - .L_24)
	.align		4
.L_24:
        /*006c*/ 	.word	index@(.nv.constant0._Z9integrateifP6float3PKS_)
        /*0070*/ 	.short	0x0380
        /*0072*/ 	.short	0x0018


	//----- nvinfo : EIATTR_SW_WAR
	.align		4
.L_25:
        /*0074*/ 	.byte	0x04, 0x36
        /*0076*/ 	.short	(.L_27 - .L_26)
.L_26:
        /*0078*/ 	.word	0x00000008
.L_27:


//--------------------- .nv.info._Z8reset_dXiP6float3 --------------------------
	.section	.nv.info._Z8reset_dXiP6float3,"",@"SHT_CUDA_INFO"
	.sectionflags	@""
	.align	4


	//----- nvinfo : EIATTR_CUDA_API_VERSION
	.align		4
        /*0000*/ 	.byte	0x04, 0x37
        /*0002*/ 	.short	(.L_29 - .L_28)
.L_28:
        /*0004*/ 	.word	0x00000082


	//----- nvinfo : EIATTR_KPARAM_INFO
	.align		4
.L_29:
        /*0008*/ 	.byte	0x04, 0x17
        /*000a*/ 	.short	(.L_31 - .L_30)
.L_30:
        /*000c*/ 	.word	0x00000000
        /*0010*/ 	.short	0x0001
        /*0012*/ 	.short	0x0008
        /*0014*/ 	.byte	0x00, 0xf5, 0x21, 0x00


	//----- nvinfo : EIATTR_KPARAM_INFO
	.align		4
.L_31:
        /*0018*/ 	.byte	0x04, 0x17
        /*001a*/ 	.short	(.L_33 - .L_32)
.L_32:
        /*001c*/ 	.word	0x00000000
        /*0020*/ 	.short	0x0000
        /*0022*/ 	.short	0x0000
        /*0024*/ 	.byte	0x00, 0xf0, 0x11, 0x00


	//----- nvinfo : EIATTR_SPARSE_MMA_MASK
	.align		4
.L_33:
        /*0028*/ 	.byte	0x03, 0x50
        /*002a*/ 	.short	0x0000


	//----- nvinfo : EIATTR_MAXREG_COUNT
	.align		4
        /*002c*/ 	.byte	0x03, 0x1b
        /*002e*/ 	.short	0x00ff


	//----- nvinfo : EIATTR_MERCURY_ISA_VERSION
	.align		4
        /*0030*/ 	.byte	0x03, 0x5f
        /*0032*/ 	.short	0x0101


	//----- nvinfo : EIATTR_VRC_CTA_INIT_COUNT
	.align		4
        /*0034*/ 	.byte	0x02, 0x4a
	.zero		1
	.zero		1


	//----- nvinfo : EIATTR_EXIT_INSTR_OFFSETS
	.align		4
        /*0038*/ 	.byte	0x04, 0x1c
        /*003a*/ 	.short	(.L_35 - .L_34)


	//   ....[0]....
.L_34:
        /*003c*/ 	.word	0x00000070


	//   ....[1]....
        /*0040*/ 	.word	0x000000e0


	//----- nvinfo : EIATTR_CBANK_PARAM_SIZE
	.align		4
.L_35:
        /*0044*/ 	.byte	0x03, 0x19
        /*0046*/ 	.short	0x0010


	//----- nvinfo : EIATTR_PARAM_CBANK
	.align		4
        /*0048*/ 	.byte	0x04, 0x0a
        /*004a*/ 	.short	(.L_37 - .L_36)
	.align		4
.L_36:
        /*004c*/ 	.word	index@(.nv.constant0._Z8reset_dXiP6float3)
        /*0050*/ 	.short	0x0380
        /*0052*/ 	.short	0x0010


	//----- nvinfo : EIATTR_SW_WAR
	.align		4
.L_37:
        /*0054*/ 	.byte	0x04, 0x36
        /*0056*/ 	.short	(.L_39 - .L_38)
.L_38:
        /*0058*/ 	.word	0x00000008
.L_39:


//--------------------- .nv.callgraph             --------------------------
	.section	.nv.callgraph,"",@"SHT_CUDA_CALLGRAPH"
	.align	4
	.sectionentsize	8
	.align		4
        /*0000*/ 	.word	0x00000000
	.align		4
        /*0004*/ 	.word	0xffffffff
	.align		4
        /*0008*/ 	.word	0x00000000
	.align		4
        /*000c*/ 	.word	0xfffffffe
	.align		4
        /*0010*/ 	.word	0x00000000
	.align		4
        /*0014*/ 	.word	0xfffffffd
	.align		4
        /*0018*/ 	.word	0x00000000
	.align		4
        /*001c*/ 	.word	0xfffffffc


//--------------------- .text._Z9integrateifP6float3PKS_ --------------------------
	.section	.text._Z9integrateifP6float3PKS_,"ax",@progbits
	.align	128
        .global         _Z9integrateifP6float3PKS_
        .type           _Z9integrateifP6float3PKS_,@function
        .size           _Z9integrateifP6float3PKS_,(.L_x_2 - _Z9integrateifP6float3PKS_)
        .other          _Z9integrateifP6float3PKS_,@"STO_CUDA_ENTRY STV_DEFAULT"
_Z9integrateifP6float3PKS_:
.text._Z9integrateifP6float3PKS_:
[----:B------:R-:W-:Y:S01]  /*0000*/  LDC R1, c[0x0][0x37c] ;  /* 0x0000df00ff017b82 */ /* 0x000fe20000000800 */
[----:B------:R-:W0:Y:S07]  /*0010*/  S2R R0, SR_TID.X ;  /* 0x0000000000007919 */ /* 0x000e2e0000002100 */
[----:B------:R-:W0:Y:S01]  /*0020*/  S2UR UR4, SR_CTAID.X ;  /* 0x00000000000479c3 */ /* 0x000e220000002500 */
[----:B------:R-:W1:Y:S07]  /*0030*/  LDCU UR5, c[0x0][0x380] ;  /* 0x00007000ff0577ac */ /* 0x000e6e0008000800 */
[----:B------:R-:W0:Y:S02]  /*0040*/  LDC R7, c[0x0][0x360] ;  /* 0x0000d800ff077b82 */ /* 0x000e240000000800 */
[----:B0-----:R-:W-:-:S05]  /*0050*/  IMAD R7, R7, UR4, R0 ;  /* 0x0000000407077c24 */ /* 0x001fca000f8e0200 */
[----:B-1----:R-:W-:-:S13]  /*0060*/  ISETP.GE.AND P0, PT, R7, UR5, PT ;  /* 0x0000000507007c0c */ /* 0x002fda000bf06270 */
[----:B------:R-:W-:Y:S05]  /*0070*/  @P0 EXIT ;  /* 0x000000000000094d */ /* 0x000fea0003800000 */
[----:B------:R-:W0:Y:S01]  /*0080*/  LDC.64 R2, c[0x0][0x390] ;  /* 0x0000e400ff027b82 */ /* 0x000e220000000a00 */
[----:B------:R-:W1:Y:S01]  /*0090*/  LDCU.64 UR4, c[0x0][0x358] ;  /* 0x00006b00ff0477ac */ /* 0x000e620008000a00 */
[----:B------:R-:W2:Y:S06]  /*00a0*/  LDCU UR6, c[0x0][0x384] ;  /* 0x00007080ff0677ac */ /* 0x000eac0008000800 */
[----:B------:R-:W3:Y:S01]  /*00b0*/  LDC.64 R4, c[0x0][0x388] ;  /* 0x0000e200ff047b82 */ /* 0x000ee20000000a00 */
[----:B0-----:R-:W-:-:S05]  /*00c0*/  IMAD.WIDE R2, R7, 0xc, R2 ;  /* 0x0000000c07027825 */ /* 0x001fca00078e0202 */
[----:B-1----:R-:W2:Y:S01]  /*00d0*/  LDG.E R0, desc[UR4][R2.64] ;  /* 0x0000000402007981 */ /* 0x002ea2000c1e1900 */
[----:B---3--:R-:W-:-:S05]  /*00e0*/  IMAD.WIDE R4, R7, 0xc, R4 ;  /* 0x0000000c07047825 */ /* 0x008fca00078e0204 */
[----:B------:R-:W2:Y:S04]  /*00f0*/  LDG.E R7, desc[UR4][R4.64] ;  /* 0x0000000404077981 */ /* 0x000ea8000c1e1900 */
[----:B------:R-:W3:Y:S04]  /*0100*/  LDG.E R9, desc[UR4][R4.64+0x4] ;  /* 0x0000040404097981 */ /* 0x000ee8000c1e1900 */
[----:B------:R-:W4:Y:S01]  /*0110*/  LDG.E R11, desc[UR4][R4.64+0x8] ;  /* 0x00000804040b7981 */ /* 0x000f22000c1e1900 */
[----:B--2---:R-:W-:-:S05]  /*0120*/  FFMA R7, R0, UR6, R7 ;  /* 0x0000000600077c23 */ /* 0x004fca0008000007 */
[----:B------:R-:W-:Y:S04]  /*0130*/  STG.E desc[UR4][R4.64], R7 ;  /* 0x0000000704007986 */ /* 0x000fe8000c101904 */
[----:B------:R-:W3:Y:S02]  /*0140*/  LDG.E R0, desc[UR4][R2.64+0x4] ;  /* 0x0000040402007981 */ /* 0x000ee4000c1e1900 */
[----:B---3--:R-:W-:-:S05]  /*0150*/  FFMA R9, R0, UR6, R9 ;  /* 0x0000000600097c23 */ /* 0x008fca0008000009 */
[----:B------:R-:W-:Y:S04]  /*0160*/  STG.E desc[UR4][R4.64+0x4], R9 ;  /* 0x0000040904007986 */ /* 0x000fe8000c101904 */
[----:B------:R-:W4:Y:S02]  /*0170*/  LDG.E R0, desc[UR4][R2.64+0x8] ;  /* 0x0000080402007981 */ /* 0x000f24000c1e1900 */
[----:B----4-:R-:W-:-:S05]  /*0180*/  FFMA R11, R0, UR6, R11 ;  /* 0x00000006000b7c23 */ /* 0x010fca000800000b */
[----:B------:R-:W-:Y:S01]  /*0190*/  STG.E desc[UR4][R4.64+0x8], R11 ;  /* 0x0000080b04007986 */ /* 0x000fe2000c101904 */
[----:B------:R-:W-:Y:S05]  /*01a0*/  EXIT ;  /* 0x000000000000794d */ /* 0x000fea0003800000 */
.L_x_0:
[----:B------:R-:W-:-:S00]  /*01b0*/  BRA `(.L_x_0) ;  /* 0xfffffffc00fc7947 */ /* 0x000fc0000383ffff */
[----:B------:R-:W-:-:S00]  /*01c0*/  NOP ;  /* 0x0000000000007918 */ /* 0x000fc00000000000 */
        /* <DEDUP_REMOVED lines=11> */
.L_x_2:


//--------------------- .text._Z8reset_dXiP6float3 --------------------------
	.section	.text._Z8reset_dXiP6float3,"ax",@progbits
	.align	128
        .global         _Z8reset_dXiP6float3
        .type           _Z8reset_dXiP6float3,@function
        .size           _Z8reset_dXiP6float3,(.L_x_3 - _Z8reset_dXiP6float3)
        .other          _Z8reset_dXiP6float3,@"STO_CUDA_ENTRY STV_DEFAULT"
_Z8reset_dXiP6float3:
.text._Z8reset_dXiP6float3:
        /* <DEDUP_REMOVED lines=10> */
[----:B0-----:R-:W-:-:S05]  /*00a0*/  IMAD.WIDE R2, R5, 0xc, R2 ;  /* 0x0000000c05027825 */ /* 0x001fca00078e0202 */
[----:B-1----:R-:W-:Y:S04]  /*00b0*/  STG.E desc[UR4][R2.64], RZ ;  /* 0x000000ff02007986 */ /* 0x002fe8000c101904 */
[----:B------:R-:W-:Y:S04]  /*00c0*/  STG.E desc[UR4][R2.64+0x4], RZ ;  /* 0x000004ff02007986 */ /* 0x000fe8000c101904 */
[----:B------:R-:W-:Y:S01]  /*00d0*/  STG.E desc[UR4][R2.64+0x8], RZ ;  /* 0x000008ff02007986 */ /* 0x000fe2000c101904 */
[----:B------:R-:W-:Y:S05]  /*00e0*/  EXIT ;  /* 0x000000000000794d */ /* 0x000fea0003800000 */
.L_x_1:
        /* <DEDUP_REMOVED lines=9> */
.L_x_3:


//--------------------- .nv.shared.reserved.0     --------------------------
	.section	.nv.shared.reserved.0,"aw",@nobits
	.weak		__nv_reservedSMEM_offset_0_alias
	.size		__nv_reservedSMEM_offset_0_alias, 0, 64
	.other		__nv_reservedSMEM_offset_0_alias,@"STO_CUDA_RESERVED_SHARED STV_DEFAULT"
__nv_reservedSMEM_offset_0_alias:
	.zero		0
	.zero		64


//--------------------- .nv.constant0._Z9integrateifP6float3PKS_ --------------------------
	.section	.nv.constant0._Z9integrateifP6float3PKS_,"a",@progbits
	.sectionflags	@""
	.align	4
.nv.constant0._Z9integrateifP6float3PKS_:
	.zero		920


//--------------------- .nv.constant0._Z8reset_dXiP6float3 --------------------------
	.section	.nv.constant0._Z8reset_dXiP6float3,"a",@progbits
	.sectionflags	@""
	.align	4
.nv.constant0._Z8reset_dXiP6float3:
	.zero		912


//--------------------- SYMBOLS --------------------------

	.type		.nv.reservedSmem.offset0,@object
	.size		.nv.reservedSmem.offset0,0x4
